//
// Generated by NVIDIA NVVM Compiler
//
// Compiler Build ID: CL-36424714
// Cuda compilation tools, release 13.0, V13.0.88
// Based on NVVM 20.0.0
//

.version 9.0
.target sm_100
.address_size 64


.func  (.param .b32 func_retval0) _Z9factoriali(
	.param .b32 _Z9factoriali_param_0
)
{
	.reg .pred 	%p<6>;
	.reg .b32 	%r<44>;

	ld.param.u32 	%r41, [_Z9factoriali_param_0];
	setp.lt.s32 	%p1, %r41, 2;
	mov.b32 	%r43, 1;
	@%p1 bra 	$L__BB0_8;
	add.s32 	%r35, %r41, -1;
	add.s32 	%r26, %r41, -2;
	and.b32  	%r2, %r35, 3;
	setp.lt.u32 	%p2, %r26, 3;
	mov.b32 	%r43, 1;
	@%p2 bra 	$L__BB0_5;
	and.b32  	%r28, %r35, -4;
	neg.s32 	%r34, %r28;
	mov.b32 	%r43, 1;
$L__BB0_3:
	add.s32 	%r29, %r35, -2;
	mad.lo.s32 	%r30, %r43, %r35, %r43;
	add.s32 	%r31, %r35, -1;
	mul.lo.s32 	%r32, %r35, %r30;
	mul.lo.s32 	%r33, %r31, %r32;
	mul.lo.s32 	%r43, %r29, %r33;
	add.s32 	%r35, %r35, -4;
	add.s32 	%r34, %r34, 4;
	setp.ne.s32 	%p3, %r34, 0;
	@%p3 bra 	$L__BB0_3;
	add.s32 	%r41, %r35, 1;
$L__BB0_5:
	setp.eq.s32 	%p4, %r2, 0;
	@%p4 bra 	$L__BB0_8;
	neg.s32 	%r40, %r2;
$L__BB0_7:
	.pragma "nounroll";
	add.s32 	%r18, %r41, -1;
	mul.lo.s32 	%r43, %r41, %r43;
	add.s32 	%r40, %r40, 1;
	setp.ne.s32 	%p5, %r40, 0;
	mov.u32 	%r41, %r18;
	@%p5 bra 	$L__BB0_7;
$L__BB0_8:
	st.param.b32 	[func_retval0], %r43;
	ret;

}
	// .globl	_Z13modify_matrixPii
.visible .entry _Z13modify_matrixPii(
	.param .u64 .ptr .align 1 _Z13modify_matrixPii_param_0,
	.param .u32 _Z13modify_matrixPii_param_1
)
{
	.reg .pred 	%p<9>;
	.reg .b32 	%r<32>;
	.reg .b64 	%rd<9>;

	ld.param.u64 	%rd4, [_Z13modify_matrixPii_param_0];
	ld.param.u32 	%r12, [_Z13modify_matrixPii_param_1];
	cvta.to.global.u64 	%rd1, %rd4;
	mov.u32 	%r13, %ctaid.x;
	mov.u32 	%r14, %ntid.x;
	mov.u32 	%r15, %tid.x;
	mad.lo.s32 	%r1, %r13, %r14, %r15;
	setp.ge.s32 	%p1, %r1, %r12;
	setp.lt.s32 	%p2, %r12, 1;
	or.pred  	%p3, %p1, %p2;
	@%p3 bra 	$L__BB1_11;
	mul.lo.s32 	%r2, %r12, %r1;
	add.s32 	%r3, %r1, 1;
	add.s32 	%r17, %r2, %r1;
	mul.wide.s32 	%rd5, %r17, 4;
	add.s64 	%rd2, %rd1, %rd5;
	mov.b32 	%r28, 0;
$L__BB1_2:
	setp.ne.s32 	%p4, %r1, %r28;
	@%p4 bra 	$L__BB1_4;
	mov.b32 	%r27, 0;
	st.global.u32 	[%rd2], %r27;
	bra.uni 	$L__BB1_10;
$L__BB1_4:
	setp.ge.s32 	%p5, %r1, %r28;
	@%p5 bra 	$L__BB1_6;
	{ // callseq 0, 0
	.param .b32 param0;
	st.param.b32 	[param0], %r3;
	.param .b32 retval0;
	call.uni (retval0), 
	_Z9factoriali, 
	(
	param0
	);
	ld.param.b32 	%r24, [retval0];
	} // callseq 0
	add.s32 	%r26, %r28, %r2;
	mul.wide.s32 	%rd7, %r26, 4;
	add.s64 	%rd8, %rd1, %rd7;
	st.global.u32 	[%rd8], %r24;
	bra.uni 	$L__BB1_10;
$L__BB1_6:
	add.s32 	%r19, %r28, %r2;
	mul.wide.s32 	%rd6, %r19, 4;
	add.s64 	%rd3, %rd1, %rd6;
	ld.global.u32 	%r30, [%rd3];
	setp.lt.s32 	%p6, %r30, 1;
	mov.b32 	%r31, 0;
	@%p6 bra 	$L__BB1_9;
	mov.b32 	%r31, 0;
$L__BB1_8:
	mul.hi.u32 	%r21, %r30, -858993459;
	shr.u32 	%r9, %r21, 3;
	mul.lo.s32 	%r22, %r9, 10;
	sub.s32 	%r23, %r30, %r22;
	add.s32 	%r31, %r31, %r23;
	setp.gt.u32 	%p7, %r30, 9;
	mov.u32 	%r30, %r9;
	@%p7 bra 	$L__BB1_8;
$L__BB1_9:
	st.global.u32 	[%rd3], %r31;
$L__BB1_10:
	add.s32 	%r28, %r28, 1;
	setp.ne.s32 	%p8, %r28, %r12;
	@%p8 bra 	$L__BB1_2;
$L__BB1_11:
	ret;

}


// ===== COMPILED SASS (sm_100) =====

	.target	sm_100

	.elftype	@"ET_EXEC"


//--------------------- .note.nv.tkinfo           --------------------------
	.section	.note.nv.tkinfo,"",@"SHT_NOTE"
	.sectionflags	@"SHF_NOTE_NV_TKINFO"
	.tkinfo
        /*0018*/ 	.word	0x00000002
        /*0030*/ 	.string	""
        /*0030*/ 	.string	"ptxas"
        /*0030*/ 	.string	"Cuda compilation tools, release 13.0, V13.0.88"
        /*0030*/ 	.string	"Build cuda_13.0.r13.0/compiler.36424714_0"
        /*0030*/ 	.string	"-arch sm_100 -m 64 "



//--------------------- .note.nv.cuinfo           --------------------------
	.section	.note.nv.cuinfo,"",@"SHT_NOTE"
	.sectionflags	@"SHF_NOTE_NV_CUINFO"
        /*0018*/ 	.short	0x0002
        /*001a*/ 	.short	0x0064
        /*001c*/ 	.short	0x0082
	.zero		2


//--------------------- .nv.info                  --------------------------
	.section	.nv.info,"",@"SHT_CUDA_INFO"
	.align	4


	//----- nvinfo : EIATTR_REGCOUNT
	.align		4
        /*0000*/ 	.byte	0x04, 0x2f
        /*0002*/ 	.short	(.L_1 - .L_0)
	.align		4
.L_0:
        /*0004*/ 	.word	index@(_Z13modify_matrixPii)
        /*0008*/ 	.word	0x0000000f


	//----- nvinfo : EIATTR_FRAME_SIZE
	.align		4
.L_1:
        /*000c*/ 	.byte	0x04, 0x11
        /*000e*/ 	.short	(.L_3 - .L_2)
	.align		4
.L_2:
        /*0010*/ 	.word	index@($_Z13modify_matrixPii$_Z9factoriali)
        /*0014*/ 	.word	0x00000000


	//----- nvinfo : EIATTR_FRAME_SIZE
	.align		4
.L_3:
        /*0018*/ 	.byte	0x04, 0x11
        /*001a*/ 	.short	(.L_5 - .L_4)
	.align		4
.L_4:
        /*001c*/ 	.word	index@(_Z13modify_matrixPii)
        /*0020*/ 	.word	0x00000000


	//----- nvinfo : EIATTR_MIN_STACK_SIZE
	.align		4
.L_5:
        /*0024*/ 	.byte	0x04, 0x12
        /*0026*/ 	.short	(.L_7 - .L_6)
	.align		4
.L_6:
        /*0028*/ 	.word	index@(_Z13modify_matrixPii)
        /*002c*/ 	.word	0x00000000
.L_7:


//--------------------- .nv.compat                --------------------------
	.section	.nv.compat,"",@"SHT_CUDA_COMPAT_INFO"
	.align	4
        /*0000*/ 	.byte	0x02, 0x09, 0x00, 0x00, 0x02, 0x02, 0x01, 0x00, 0x02, 0x05, 0x05, 0x00, 0x03, 0x07, 0x01, 0x01
        /*0010*/ 	.byte	0x02, 0x03, 0x00, 0x00, 0x02, 0x06, 0x01, 0x00, 0x04, 0x0b, 0x08, 0x00, 0x09, 0x00, 0x00, 0x00
        /*0020*/ 	.byte	0x00, 0x00, 0x00, 0x00


//--------------------- .nv.info._Z13modify_matrixPii --------------------------
	.section	.nv.info._Z13modify_matrixPii,"",@"SHT_CUDA_INFO"
	.sectionflags	@""
	.align	4


	//----- nvinfo : EIATTR_CUDA_API_VERSION
	.align		4
        /*0000*/ 	.byte	0x04, 0x37
        /*0002*/ 	.short	(.L_9 - .L_8)
.L_8:
        /*0004*/ 	.word	0x00000082


	//----- nvinfo : EIATTR_KPARAM_INFO
	.align		4
.L_9:
        /*0008*/ 	.byte	0x04, 0x17
        /*000a*/ 	.short	(.L_11 - .L_10)
.L_10:
        /*000c*/ 	.word	0x00000000
        /*0010*/ 	.short	0x0001
        /*0012*/ 	.short	0x0008
        /*0014*/ 	.byte	0x00, 0xf0, 0x11, 0x00


	//----- nvinfo : EIATTR_KPARAM_INFO
	.align		4
.L_11:
        /*0018*/ 	.byte	0x04, 0x17
        /*001a*/ 	.short	(.L_13 - .L_12)
.L_12:
        /*001c*/ 	.word	0x00000000
        /*0020*/ 	.short	0x0000
        /*0022*/ 	.short	0x0000
        /*0024*/ 	.byte	0x00, 0xf5, 0x21, 0x00


	//----- nvinfo : EIATTR_SPARSE_MMA_MASK
	.align		4
.L_13:
        /*0028*/ 	.byte	0x03, 0x50
        /*002a*/ 	.short	0x0000


	//----- nvinfo : EIATTR_MAXREG_COUNT
	.align		4
        /*002c*/ 	.byte	0x03, 0x1b
        /*002e*/ 	.short	0x00ff


	//----- nvinfo : EIATTR_MERCURY_ISA_VERSION
	.align		4
        /*0030*/ 	.byte	0x03, 0x5f
        /*0032*/ 	.short	0x0101


	//----- nvinfo : EIATTR_VRC_CTA_INIT_COUNT
	.align		4
        /*0034*/ 	.byte	0x02, 0x4a
	.zero		1
	.zero		1


	//----- nvinfo : EIATTR_EXIT_INSTR_OFFSETS
	.align		4
        /*0038*/ 	.byte	0x04, 0x1c
        /*003a*/ 	.short	(.L_15 - .L_14)


	//   ....[0]....
.L_14:
        /*003c*/ 	.word	0x00000080


	//   ....[1]....
        /*0040*/ 	.word	0x00000370


	//----- nvinfo : EIATTR_CRS_STACK_SIZE
	.align		4
.L_15:
        /*0044*/ 	.byte	0x04, 0x1e
        /*0046*/ 	.short	(.L_17 - .L_16)
.L_16:
        /*0048*/ 	.word	0x00000000


	//----- nvinfo : EIATTR_CBANK_PARAM_SIZE
	.align		4
.L_17:
        /*004c*/ 	.byte	0x03, 0x19
        /*004e*/ 	.short	0x000c


	//----- nvinfo : EIATTR_PARAM_CBANK
	.align		4
        /*0050*/ 	.byte	0x04, 0x0a
        /*0052*/ 	.short	(.L_19 - .L_18)
	.align		4
.L_18:
        /*0054*/ 	.word	index@(.nv.constant0._Z13modify_matrixPii)
        /*0058*/ 	.short	0x0380
        /*005a*/ 	.short	0x000c


	//----- nvinfo : EIATTR_SW_WAR
	.align		4
.L_19:
        /*005c*/ 	.byte	0x04, 0x36
        /*005e*/ 	.short	(.L_21 - .L_20)
.L_20:
        /*0060*/ 	.word	0x00000008
.L_21:


//--------------------- .nv.callgraph             --------------------------
	.section	.nv.callgraph,"",@"SHT_CUDA_CALLGRAPH"
	.align	4
	.sectionentsize	8
	.align		4
        /*0000*/ 	.word	0x00000000
	.align		4
        /*0004*/ 	.word	0xffffffff
	.align		4
        /*0008*/ 	.word	0x00000000
	.align		4
        /*000c*/ 	.word	0xfffffffe
	.align		4
        /*0010*/ 	.word	0x00000000
	.align		4
        /*0014*/ 	.word	0xfffffffd
	.align		4
        /*0018*/ 	.word	0x00000000
	.align		4
        /*001c*/ 	.word	0xfffffffc


//--------------------- .text._Z13modify_matrixPii --------------------------
	.section	.text._Z13modify_matrixPii,"ax",@progbits
	.align	128
        .global         _Z13modify_matrixPii
        .type           _Z13modify_matrixPii,@function
        .size           _Z13modify_matrixPii,(.L_x_21 - _Z13modify_matrixPii)
        .other          _Z13modify_matrixPii,@"STO_CUDA_ENTRY STV_DEFAULT"
_Z13modify_matrixPii:
.text._Z13modify_matrixPii:
[----:B------:R-:W-:Y:S01]  /*0000*/  LDC R1, c[0x0][0x37c] ;  /* 0x0000df00ff017b82 */ /* 0x000fe20000000800 */
[----:B------:R-:W0:Y:S07]  /*0010*/  S2R R3, SR_TID.X ;  /* 0x0000000000037919 */ /* 0x000e2e0000002100 */
[----:B------:R-:W0:Y:S08]  /*0020*/  S2UR UR4, SR_CTAID.X ;  /* 0x00000000000479c3 */ /* 0x000e300000002500 */
[----:B------:R-:W0:Y:S08]  /*0030*/  LDC R4, c[0x0][0x360] ;  /* 0x0000d800ff047b82 */ /* 0x000e300000000800 */
[----:B------:R-:W1:Y:S01]  /*0040*/  LDC R5, c[0x0][0x388] ;  /* 0x0000e200ff057b82 */ /* 0x000e620000000800 */
[----:B0-----:R-:W-:Y:S01]  /*0050*/  IMAD R4, R4, UR4, R3 ;  /* 0x0000000404047c24 */ /* 0x001fe2000f8e0203 */
[----:B-1----:R-:W-:-:S04]  /*0060*/  ISETP.GE.AND P0, PT, R5, 0x1, PT ;  /* 0x000000010500780c */ /* 0x002fc80003f06270 */
[----:B------:R-:W-:-:S13]  /*0070*/  ISETP.GE.OR P0, PT, R4, R5, !P0 ;  /* 0x000000050400720c */ /* 0x000fda0004706670 */
[----:B------:R-:W-:Y:S05]  /*0080*/  @P0 EXIT ;  /* 0x000000000000094d */ /* 0x000fea0003800000 */
[----:B------:R-:W0:Y:S01]  /*0090*/  LDC.64 R2, c[0x0][0x380] ;  /* 0x0000e000ff027b82 */ /* 0x000e220000000a00 */
[C---:B------:R-:W-:Y:S01]  /*00a0*/  IMAD R5, R4.reuse, R5, R4 ;  /* 0x0000000504057224 */ /* 0x040fe200078e0204 */
[----:B------:R-:W-:Y:S01]  /*00b0*/  IADD3 R0, PT, PT, R4, 0x1, RZ ;  /* 0x0000000104007810 */ /* 0x000fe20007ffe0ff */
[----:B------:R-:W1:Y:S01]  /*00c0*/  LDCU.64 UR6, c[0x0][0x358] ;  /* 0x00006b00ff0677ac */ /* 0x000e620008000a00 */
[----:B------:R-:W-:Y:S01]  /*00d0*/  UMOV UR4, URZ ;  /* 0x000000ff00047c82 */ /* 0x000fe20008000000 */
[----:B01----:R-:W-:-:S07]  /*00e0*/  IMAD.WIDE R2, R5, 0x4, R2 ;  /* 0x0000000405027825 */ /* 0x003fce00078e0202 */
.L_x_7:
[----:B------:R-:W-:Y:S01]  /*00f0*/  ISETP.NE.AND P0, PT, R4, UR4, PT ;  /* 0x0000000404007c0c */ /* 0x000fe2000bf05270 */
[----:B------:R-:W-:-:S12]  /*0100*/  BSSY.RECONVERGENT B0, `(.L_x_0) ;  /* 0x0000022000007945 */ /* 0x000fd80003800200 */
[----:B0-----:R0:W-:Y:S01]  /*0110*/  @!P0 STG.E desc[UR6][R2.64], RZ ;  /* 0x000000ff02008986 */ /* 0x0011e2000c101906 */
[----:B-12---:R-:W-:Y:S05]  /*0120*/  @!P0 BRA `(.L_x_1) ;  /* 0x00000000007c8947 */ /* 0x006fea0003800000 */
[----:B------:R-:W-:-:S13]  /*0130*/  ISETP.GE.AND P0, PT, R4, UR4, PT ;  /* 0x0000000404007c0c */ /* 0x000fda000bf06270 */
[----:B------:R-:W-:Y:S05]  /*0140*/  @P0 BRA `(.L_x_2) ;  /* 0x0000000000280947 */ /* 0x000fea0003800000 */
[----:B------:R-:W-:Y:S01]  /*0150*/  BSSY.RECONVERGENT B3, `(.L_x_3) ;  /* 0x0000003000037945 */ /* 0x000fe20003800200 */
[----:B------:R-:W-:-:S07]  /*0160*/  MOV R6, 0x180 ;  /* 0x0000018000067802 */ /* 0x000fce0000000f00 */
[----:B0-----:R-:W-:Y:S05]  /*0170*/  CALL.REL.NOINC `($_Z13modify_matrixPii$_Z9factoriali) ;  /* 0x0000000000807944 */ /* 0x001fea0003c00000 */
[----:B------:R-:W-:Y:S05]  /*0180*/  BSYNC.RECONVERGENT B3 ;  /* 0x0000000000037941 */ /* 0x000fea0003800200 */
.L_x_3:
[----:B------:R-:W0:Y:S08]  /*0190*/  LDC R5, c[0x0][0x388] ;  /* 0x0000e200ff057b82 */ /* 0x000e300000000800 */
[----:B------:R-:W1:Y:S01]  /*01a0*/  LDC.64 R6, c[0x0][0x380] ;  /* 0x0000e000ff067b82 */ /* 0x000e620000000a00 */
[----:B0-----:R-:W-:-:S04]  /*01b0*/  IMAD R5, R4, R5, UR4 ;  /* 0x0000000404057e24 */ /* 0x001fc8000f8e0205 */
[----:B-1----:R-:W-:-:S05]  /*01c0*/  IMAD.WIDE R6, R5, 0x4, R6 ;  /* 0x0000000405067825 */ /* 0x002fca00078e0206 */
[----:B------:R2:W-:Y:S01]  /*01d0*/  STG.E desc[UR6][R6.64], R10 ;  /* 0x0000000a06007986 */ /* 0x0005e2000c101906 */
[----:B------:R-:W-:Y:S05]  /*01e0*/  BRA `(.L_x_1) ;  /* 0x00000000004c7947 */ /* 0x000fea0003800000 */
.L_x_2:
[----:B------:R-:W1:Y:S08]  /*01f0*/  LDC R5, c[0x0][0x388] ;  /* 0x0000e200ff057b82 */ /* 0x000e700000000800 */
[----:B------:R-:W2:Y:S01]  /*0200*/  LDC.64 R6, c[0x0][0x380] ;  /* 0x0000e000ff067b82 */ /* 0x000ea20000000a00 */
[----:B-1----:R-:W-:-:S04]  /*0210*/  IMAD R5, R4, R5, UR4 ;  /* 0x0000000404057e24 */ /* 0x002fc8000f8e0205 */
[----:B--2---:R-:W-:-:S05]  /*0220*/  IMAD.WIDE R6, R5, 0x4, R6 ;  /* 0x0000000405067825 */ /* 0x004fca00078e0206 */
[----:B------:R-:W2:Y:S01]  /*0230*/  LDG.E R5, desc[UR6][R6.64] ;  /* 0x0000000606057981 */ /* 0x000ea2000c1e1900 */
[----:B------:R-:W-:Y:S01]  /*0240*/  BSSY.RECONVERGENT B1, `(.L_x_4) ;  /* 0x000000c000017945 */ /* 0x000fe20003800200 */
[----:B------:R-:W-:Y:S01]  /*0250*/  HFMA2 R9, -RZ, RZ, 0, 0 ;  /* 0x00000000ff097431 */ /* 0x000fe200000001ff */
[----:B--2---:R-:W-:-:S13]  /*0260*/  ISETP.GE.AND P0, PT, R5, 0x1, PT ;  /* 0x000000010500780c */ /* 0x004fda0003f06270 */
[----:B------:R-:W-:Y:S05]  /*0270*/  @!P0 BRA `(.L_x_5) ;  /* 0x0000000000208947 */ /* 0x000fea0003800000 */
[----:B------:R-:W-:-:S07]  /*0280*/  IMAD.MOV.U32 R9, RZ, RZ, RZ ;  /* 0x000000ffff097224 */ /* 0x000fce00078e00ff */
.L_x_6:
[C---:B------:R-:W-:Y:S01]  /*0290*/  IMAD.HI.U32 R8, R5.reuse, -0x33333333, RZ ;  /* 0xcccccccd05087827 */ /* 0x040fe200078e00ff */
[----:B------:R-:W-:-:S04]  /*02a0*/  ISETP.GT.U32.AND P0, PT, R5, 0x9, PT ;  /* 0x000000090500780c */ /* 0x000fc80003f04070 */
[----:B------:R-:W-:-:S05]  /*02b0*/  SHF.R.U32.HI R8, RZ, 0x3, R8 ;  /* 0x00000003ff087819 */ /* 0x000fca0000011608 */
[----:B------:R-:W-:Y:S02]  /*02c0*/  IMAD R10, R8, -0xa, R5 ;  /* 0xfffffff6080a7824 */ /* 0x000fe400078e0205 */
[----:B------:R-:W-:-:S03]  /*02d0*/  IMAD.MOV.U32 R5, RZ, RZ, R8 ;  /* 0x000000ffff057224 */ /* 0x000fc600078e0008 */
[----:B------:R-:W-:Y:S01]  /*02e0*/  IADD3 R9, PT, PT, R10, R9, RZ ;  /* 0x000000090a097210 */ /* 0x000fe20007ffe0ff */
[----:B------:R-:W-:Y:S06]  /*02f0*/  @P0 BRA `(.L_x_6) ;  /* 0xfffffffc00e40947 */ /* 0x000fec000383ffff */
.L_x_5:
[----:B------:R-:W-:Y:S05]  /*0300*/  BSYNC.RECONVERGENT B1 ;  /* 0x0000000000017941 */ /* 0x000fea0003800200 */
.L_x_4:
[----:B------:R1:W-:Y:S02]  /*0310*/  STG.E desc[UR6][R6.64], R9 ;  /* 0x0000000906007986 */ /* 0x0003e4000c101906 */
.L_x_1:
[----:B------:R-:W-:Y:S05]  /*0320*/  BSYNC.RECONVERGENT B0 ;  /* 0x0000000000007941 */ /* 0x000fea0003800200 */
.L_x_0:
[----:B------:R-:W3:Y:S01]  /*0330*/  LDCU UR5, c[0x0][0x388] ;  /* 0x00007100ff0577ac */ /* 0x000ee20008000800 */
[----:B------:R-:W-:-:S04]  /*0340*/  UIADD3 UR4, UPT, UPT, UR4, 0x1, URZ ;  /* 0x0000000104047890 */ /* 0x000fc8000fffe0ff */
[----:B---3--:R-:W-:-:S09]  /*0350*/  UISETP.NE.AND UP0, UPT, UR4, UR5, UPT ;  /* 0x000000050400728c */ /* 0x008fd2000bf05270 */
[----:B------:R-:W-:Y:S05]  /*0360*/  BRA.U UP0, `(.L_x_7) ;  /* 0xfffffffd00607547 */ /* 0x000fea000b83ffff */
[----:B------:R-:W-:Y:S05]  /*0370*/  EXIT ;  /* 0x000000000000794d */ /* 0x000fea0003800000 */
        .type           $_Z13modify_matrixPii$_Z9factoriali,@function
        .size           $_Z13modify_matrixPii$_Z9factoriali,(.L_x_21 - $_Z13modify_matrixPii$_Z9factoriali)
$_Z13modify_matrixPii$_Z9factoriali:
[----:B------:R-:W-:Y:S02]  /*0380*/  ISETP.GE.AND P0, PT, R0, 0x2, PT ;  /* 0x000000020000780c */ /* 0x000fe40003f06270 */
[----:B------:R-:W-:-:S11]  /*0390*/  MOV R10, 0x1 ;  /* 0x00000001000a7802 */ /* 0x000fd60000000f00 */
[----:B------:R-:W-:Y:S05]  /*03a0*/  @!P0 BRA `(.L_x_8) ;  /* 0x0000000400888947 */ /* 0x000fea0003800000 */
[----:B------:R-:W-:Y:S01]  /*03b0*/  IMAD.MOV.U32 R7, RZ, RZ, R0 ;  /* 0x000000ffff077224 */ /* 0x000fe200078e0000 */
[----:B------:R-:W-:Y:S01]  /*03c0*/  BSSY.RECONVERGENT B2, `(.L_x_9) ;  /* 0x0000057000027945 */ /* 0x000fe20003800200 */
[----:B------:R-:W-:-:S03]  /*03d0*/  IMAD.MOV.U32 R10, RZ, RZ, 0x1 ;  /* 0x00000001ff0a7424 */ /* 0x000fc600078e00ff */
[C---:B------:R-:W-:Y:S02]  /*03e0*/  IADD3 R5, PT, PT, R7.reuse, -0x2, RZ ;  /* 0xfffffffe07057810 */ /* 0x040fe40007ffe0ff */
[----:B------:R-:W-:Y:S02]  /*03f0*/  IADD3 R8, PT, PT, R7, -0x1, RZ ;  /* 0xffffffff07087810 */ /* 0x000fe40007ffe0ff */
[----:B------:R-:W-:Y:S02]  /*0400*/  ISETP.GE.U32.AND P0, PT, R5, 0x3, PT ;  /* 0x000000030500780c */ /* 0x000fe40003f06070 */
[----:B------:R-:W-:-:S11]  /*0410*/  LOP3.LUT R5, R8, 0x3, RZ, 0xc0, !PT ;  /* 0x0000000308057812 */ /* 0x000fd600078ec0ff */
[----:B------:R-:W-:Y:S05]  /*0420*/  @!P0 BRA `(.L_x_10) ;  /* 0x0000000400408947 */ /* 0x000fea0003800000 */
[----:B------:R-:W-:Y:S01]  /*0430*/  MOV R7, R8 ;  /* 0x0000000800077202 */ /* 0x000fe20000000f00 */
[----:B------:R-:W-:Y:S01]  /*0440*/  BSSY.RECONVERGENT B1, `(.L_x_11) ;  /* 0x000004d000017945 */ /* 0x000fe20003800200 */
[----:B------:R-:W-:Y:S02]  /*0450*/  IMAD.MOV.U32 R10, RZ, RZ, 0x1 ;  /* 0x00000001ff0a7424 */ /* 0x000fe400078e00ff */
[----:B------:R-:W-:-:S04]  /*0460*/  LOP3.LUT R8, R7, 0xfffffffc, RZ, 0xc0, !PT ;  /* 0xfffffffc07087812 */ /* 0x000fc800078ec0ff */
[----:B------:R-:W-:-:S04]  /*0470*/  IADD3 R8, PT, PT, -R8, RZ, RZ ;  /* 0x000000ff08087210 */ /* 0x000fc80007ffe1ff */
[----:B------:R-:W-:-:S13]  /*0480*/  ISETP.GE.AND P0, PT, R8, RZ, PT ;  /* 0x000000ff0800720c */ /* 0x000fda0003f06270 */
[----:B------:R-:W-:Y:S05]  /*0490*/  @P0 BRA `(.L_x_12) ;  /* 0x0000000000f40947 */ /* 0x000fea0003800000 */
[----:B------:R-:W-:Y:S01]  /*04a0*/  IADD3 R9, PT, PT, -R8, RZ, RZ ;  /* 0x000000ff08097210 */ /* 0x000fe20007ffe1ff */
[----:B------:R-:W-:Y:S01]  /*04b0*/  BSSY.RECONVERGENT B4, `(.L_x_13) ;  /* 0x0000024000047945 */ /* 0x000fe20003800200 */
[----:B------:R-:W-:Y:S02]  /*04c0*/  PLOP3.LUT P0, PT, PT, PT, PT, 0x80, 0x8 ;  /* 0x000000000008781c */ /* 0x000fe40003f0f070 */
[----:B------:R-:W-:-:S13]  /*04d0*/  ISETP.GT.AND P1, PT, R9, 0xc, PT ;  /* 0x0000000c0900780c */ /* 0x000fda0003f24270 */
[----:B------:R-:W-:Y:S05]  /*04e0*/  @!P1 BRA `(.L_x_14) ;  /* 0x0000000000809947 */ /* 0x000fea0003800000 */
[----:B------:R-:W-:-:S13]  /*04f0*/  PLOP3.LUT P0, PT, PT, PT, PT, 0x8, 0x80 ;  /* 0x000000000080781c */ /* 0x000fda0003f0e170 */
.L_x_15:
[C---:B------:R-:W-:Y:S01]  /*0500*/  IMAD R10, R7.reuse, R10, R10 ;  /* 0x0000000a070a7224 */ /* 0x040fe200078e020a */
[C---:B------:R-:W-:Y:S01]  /*0510*/  IADD3 R11, PT, PT, R7.reuse, -0x1, RZ ;  /* 0xffffffff070b7810 */ /* 0x040fe20007ffe0ff */
[C---:B------:R-:W-:Y:S01]  /*0520*/  VIADD R9, R7.reuse, 0xfffffffe ;  /* 0xfffffffe07097836 */ /* 0x040fe20000000000 */
[----:B------:R-:W-:Y:S01]  /*0530*/  IADD3 R12, PT, PT, R7, -0x4, RZ ;  /* 0xfffffffc070c7810 */ /* 0x000fe20007ffe0ff */
[----:B------:R-:W-:Y:S01]  /*0540*/  IMAD R10, R10, R7, RZ ;  /* 0x000000070a0a7224 */ /* 0x000fe200078e02ff */
[----:B------:R-:W-:-:S03]  /*0550*/  IADD3 R8, PT, PT, R8, 0x10, RZ ;  /* 0x0000001008087810 */ /* 0x000fc60007ffe0ff */
[----:B------:R-:W-:Y:S01]  /*0560*/  IMAD R10, R11, R10, RZ ;  /* 0x0000000a0b0a7224 */ /* 0x000fe200078e02ff */
[----:B------:R-:W-:-:S03]  /*0570*/  ISETP.GE.AND P1, PT, R8, -0xc, PT ;  /* 0xfffffff40800780c */ /* 0x000fc60003f26270 */
[----:B------:R-:W-:Y:S01]  /*0580*/  IMAD R9, R9, R10, RZ ;  /* 0x0000000a09097224 */ /* 0x000fe200078e02ff */
[----:B------:R-:W-:-:S03]  /*0590*/  IADD3 R10, PT, PT, R7, -0x5, RZ ;  /* 0xfffffffb070a7810 */ /* 0x000fc60007ffe0ff */
[----:B------:R-:W-:-:S04]  /*05a0*/  IMAD R9, R9, R12, R9 ;  /* 0x0000000c09097224 */ /* 0x000fc800078e0209 */
[----:B------:R-:W-:Y:S01]  /*05b0*/  IMAD R11, R12, R9, RZ ;  /* 0x000000090c0b7224 */ /* 0x000fe200078e02ff */
[C---:B------:R-:W-:Y:S01]  /*05c0*/  IADD3 R12, PT, PT, R7.reuse, -0x8, RZ ;  /* 0xfffffff8070c7810 */ /* 0x040fe20007ffe0ff */
[----:B------:R-:W-:Y:S02]  /*05d0*/  VIADD R9, R7, 0xfffffffa ;  /* 0xfffffffa07097836 */ /* 0x000fe40000000000 */
[----:B------:R-:W-:-:S04]  /*05e0*/  IMAD R10, R10, R11, RZ ;  /* 0x0000000b0a0a7224 */ /* 0x000fc800078e02ff */
[----:B------:R-:W-:Y:S01]  /*05f0*/  IMAD R9, R9, R10, RZ ;  /* 0x0000000a09097224 */ /* 0x000fe200078e02ff */
[----:B------:R-:W-:-:S03]  /*0600*/  IADD3 R10, PT, PT, R7, -0x9, RZ ;  /* 0xfffffff7070a7810 */ /* 0x000fc60007ffe0ff */
[----:B------:R-:W-:-:S04]  /*0610*/  IMAD R9, R9, R12, R9 ;  /* 0x0000000c09097224 */ /* 0x000fc800078e0209 */
[----:B------:R-:W-:Y:S01]  /*0620*/  IMAD R11, R12, R9, RZ ;  /* 0x000000090c0b7224 */ /* 0x000fe200078e02ff */
[C---:B------:R-:W-:Y:S01]  /*0630*/  IADD3 R12, PT, PT, R7.reuse, -0xc, RZ ;  /* 0xfffffff4070c7810 */ /* 0x040fe20007ffe0ff */
[C---:B------:R-:W-:Y:S02]  /*0640*/  VIADD R9, R7.reuse, 0xfffffff6 ;  /* 0xfffffff607097836 */ /* 0x040fe40000000000 */
[----:B------:R-:W-:Y:S02]  /*0650*/  IMAD R10, R10, R11, RZ ;  /* 0x0000000b0a0a7224 */ /* 0x000fe400078e02ff */
[----:B------:R-:W-:Y:S02]  /*0660*/  VIADD R11, R7, 0xfffffff3 ;  /* 0xfffffff3070b7836 */ /* 0x000fe40000000000 */
[----:B------:R-:W-:Y:S01]  /*0670*/  IMAD R9, R9, R10, RZ ;  /* 0x0000000a09097224 */ /* 0x000fe200078e02ff */
[C---:B------:R-:W-:Y:S02]  /*0680*/  IADD3 R10, PT, PT, R7.reuse, -0xe, RZ ;  /* 0xfffffff2070a7810 */ /* 0x040fe40007ffe0ff */
[----:B------:R-:W-:Y:S01]  /*0690*/  IADD3 R7, PT, PT, R7, -0x10, RZ ;  /* 0xfffffff007077810 */ /* 0x000fe20007ffe0ff */
[----:B------:R-:W-:-:S04]  /*06a0*/  IMAD R9, R9, R12, R9 ;  /* 0x0000000c09097224 */ /* 0x000fc800078e0209 */
[----:B------:R-:W-:-:S04]  /*06b0*/  IMAD R12, R12, R9, RZ ;  /* 0x000000090c0c7224 */ /* 0x000fc800078e02ff */
[----:B------:R-:W-:-:S04]  /*06c0*/  IMAD R11, R11, R12, RZ ;  /* 0x0000000c0b0b7224 */ /* 0x000fc800078e02ff */
[----:B------:R-:W-:Y:S01]  /*06d0*/  IMAD R10, R10, R11, RZ ;  /* 0x0000000b0a0a7224 */ /* 0x000fe200078e02ff */
[----:B------:R-:W-:Y:S06]  /*06e0*/  @!P1 BRA `(.L_x_15) ;  /* 0xfffffffc00849947 */ /* 0x000fec000383ffff */
.L_x_14:
[----:B------:R-:W-:Y:S05]  /*06f0*/  BSYNC.RECONVERGENT B4 ;  /* 0x0000000000047941 */ /* 0x000fea0003800200 */
.L_x_13:
[----:B------:R-:W-:Y:S01]  /*0700*/  IMAD.MOV R9, RZ, RZ, -R8 ;  /* 0x000000ffff097224 */ /* 0x000fe200078e0a08 */
[----:B------:R-:W-:Y:S04]  /*0710*/  BSSY.RECONVERGENT B4, `(.L_x_16) ;  /* 0x0000013000047945 */ /* 0x000fe80003800200 */
[----:B------:R-:W-:-:S13]  /*0720*/  ISETP.GT.AND P1, PT, R9, 0x4, PT ;  /* 0x000000040900780c */ /* 0x000fda0003f24270 */
[----:B------:R-:W-:Y:S05]  /*0730*/  @!P1 BRA `(.L_x_17) ;  /* 0x0000000000409947 */ /* 0x000fea0003800000 */
[----:B------:R-:W-:Y:S01]  /*0740*/  IMAD R10, R10, R7, R10 ;  /* 0x000000070a0a7224 */ /* 0x000fe200078e020a */
[C---:B------:R-:W-:Y:S01]  /*0750*/  IADD3 R11, PT, PT, R7.reuse, -0x1, RZ ;  /* 0xffffffff070b7810 */ /* 0x040fe20007ffe0ff */
[C---:B------:R-:W-:Y:S01]  /*0760*/  VIADD R12, R7.reuse, 0xfffffffc ;  /* 0xfffffffc070c7836 */ /* 0x040fe20000000000 */
[C---:B------:R-:W-:Y:S01]  /*0770*/  IADD3 R9, PT, PT, R7.reuse, -0x2, RZ ;  /* 0xfffffffe07097810 */ /* 0x040fe20007ffe0ff */
[----:B------:R-:W-:Y:S01]  /*0780*/  IMAD R10, R7, R10, RZ ;  /* 0x0000000a070a7224 */ /* 0x000fe200078e02ff */
[----:B------:R-:W-:Y:S01]  /*0790*/  PLOP3.LUT P0, PT, PT, PT, PT, 0x8, 0x80 ;  /* 0x000000000080781c */ /* 0x000fe20003f0e170 */
[----:B------:R-:W-:Y:S02]  /*07a0*/  VIADD R8, R8, 0x8 ;  /* 0x0000000808087836 */ /* 0x000fe40000000000 */
[----:B------:R-:W-:Y:S01]  /*07b0*/  IMAD R10, R11, R10, RZ ;  /* 0x0000000a0b0a7224 */ /* 0x000fe200078e02ff */
[----:B------:R-:W-:-:S03]  /*07c0*/  IADD3 R11, PT, PT, R7, -0x5, RZ ;  /* 0xfffffffb070b7810 */ /* 0x000fc60007ffe0ff */
[----:B------:R-:W-:Y:S01]  /*07d0*/  IMAD R9, R9, R10, RZ ;  /* 0x0000000a09097224 */ /* 0x000fe200078e02ff */
[C---:B------:R-:W-:Y:S02]  /*07e0*/  IADD3 R10, PT, PT, R7.reuse, -0x6, RZ ;  /* 0xfffffffa070a7810 */ /* 0x040fe40007ffe0ff */
[----:B------:R-:W-:Y:S01]  /*07f0*/  IADD3 R7, PT, PT, R7, -0x8, RZ ;  /* 0xfffffff807077810 */ /* 0x000fe20007ffe0ff */
[----:B------:R-:W-:-:S04]  /*0800*/  IMAD R9, R9, R12, R9 ;  /* 0x0000000c09097224 */ /* 0x000fc800078e0209 */
[----:B------:R-:W-:-:S04]  /*0810*/  IMAD R12, R12, R9, RZ ;  /* 0x000000090c0c7224 */ /* 0x000fc800078e02ff */
[----:B------:R-:W-:-:S04]  /*0820*/  IMAD R11, R11, R12, RZ ;  /* 0x0000000c0b0b7224 */ /* 0x000fc800078e02ff */
[----:B------:R-:W-:-:S07]  /*0830*/  IMAD R10, R10, R11, RZ ;  /* 0x0000000b0a0a7224 */ /* 0x000fce00078e02ff */
.L_x_17:
[----:B------:R-:W-:Y:S05]  /*0840*/  BSYNC.RECONVERGENT B4 ;  /* 0x0000000000047941 */ /* 0x000fea0003800200 */
.L_x_16:
[----:B------:R-:W-:-:S13]  /*0850*/  ISETP.NE.OR P0, PT, R8, RZ, P0 ;  /* 0x000000ff0800720c */ /* 0x000fda0000705670 */
[----:B------:R-:W-:Y:S05]  /*0860*/  @!P0 BRA `(.L_x_18) ;  /* 0x0000000000288947 */ /* 0x000fea0003800000 */
.L_x_12:
[----:B------:R-:W-:Y:S01]  /*0870*/  IADD3 R8, PT, PT, R8, 0x4, RZ ;  /* 0x0000000408087810 */ /* 0x000fe20007ffe0ff */
[C---:B------:R-:W-:Y:S02]  /*0880*/  IMAD R10, R7.reuse, R10, R10 ;  /* 0x0000000a070a7224 */ /* 0x040fe400078e020a */
[C---:B------:R-:W-:Y:S01]  /*0890*/  VIADD R9, R7.reuse, 0xffffffff ;  /* 0xffffffff07097836 */ /* 0x040fe20000000000 */
[----:B------:R-:W-:Y:S01]  /*08a0*/  ISETP.NE.AND P0, PT, R8, RZ, PT ;  /* 0x000000ff0800720c */ /* 0x000fe20003f05270 */
[----:B------:R-:W-:Y:S01]  /*08b0*/  IMAD R12, R10, R7, RZ ;  /* 0x000000070a0c7224 */ /* 0x000fe200078e02ff */
[C---:B------:R-:W-:Y:S02]  /*08c0*/  IADD3 R10, PT, PT, R7.reuse, -0x2, RZ ;  /* 0xfffffffe070a7810 */ /* 0x040fe40007ffe0ff */
[----:B------:R-:W-:Y:S01]  /*08d0*/  IADD3 R7, PT, PT, R7, -0x4, RZ ;  /* 0xfffffffc07077810 */ /* 0x000fe20007ffe0ff */
[----:B------:R-:W-:-:S04]  /*08e0*/  IMAD R9, R9, R12, RZ ;  /* 0x0000000c09097224 */ /* 0x000fc800078e02ff */
[----:B------:R-:W-:-:S04]  /*08f0*/  IMAD R10, R10, R9, RZ ;  /* 0x000000090a0a7224 */ /* 0x000fc800078e02ff */
[----:B------:R-:W-:Y:S05]  /*0900*/  @P0 BRA `(.L_x_12) ;  /* 0xfffffffc00d80947 */ /* 0x000fea000383ffff */
.L_x_18:
[----:B------:R-:W-:Y:S05]  /*0910*/  BSYNC.RECONVERGENT B1 ;  /* 0x0000000000017941 */ /* 0x000fea0003800200 */
.L_x_11:
[----:B------:R-:W-:-:S07]  /*0920*/  VIADD R7, R7, 0x1 ;  /* 0x0000000107077836 */ /* 0x000fce0000000000 */
.L_x_10:
[----:B------:R-:W-:Y:S05]  /*0930*/  BSYNC.RECONVERGENT B2 ;  /* 0x0000000000027941 */ /* 0x000fea0003800200 */
.L_x_9:
[----:B------:R-:W-:-:S13]  /*0940*/  ISETP.NE.AND P0, PT, R5, RZ, PT ;  /* 0x000000ff0500720c */ /* 0x000fda0003f05270 */
[----:B------:R-:W-:Y:S05]  /*0950*/  @!P0 BRA `(.L_x_8) ;  /* 0x00000000001c8947 */ /* 0x000fea0003800000 */
[----:B------:R-:W-:-:S07]  /*0960*/  IADD3 R5, PT, PT, -R5, RZ, RZ ;  /* 0x000000ff05057210 */ /* 0x000fce0007ffe1ff */
.L_x_19:
[----:B------:R-:W-:Y:S01]  /*0970*/  IADD3 R5, PT, PT, R5, 0x1, RZ ;  /* 0x0000000105057810 */ /* 0x000fe20007ffe0ff */
[----:B------:R-:W-:Y:S02]  /*0980*/  VIADD R8, R7, 0xffffffff ;  /* 0xffffffff07087836 */ /* 0x000fe40000000000 */
[----:B------:R-:W-:Y:S01]  /*0990*/  IMAD R10, R10, R7, RZ ;  /* 0x000000070a0a7224 */ /* 0x000fe200078e02ff */
[----:B------:R-:W-:Y:S02]  /*09a0*/  ISETP.NE.AND P0, PT, R5, RZ, PT ;  /* 0x000000ff0500720c */ /* 0x000fe40003f05270 */
[----:B------:R-:W-:-:S11]  /*09b0*/  MOV R7, R8 ;  /* 0x0000000800077202 */ /* 0x000fd60000000f00 */
[----:B------:R-:W-:Y:S05]  /*09c0*/  @P0 BRA `(.L_x_19) ;  /* 0xfffffffc00e80947 */ /* 0x000fea000383ffff */
.L_x_8:
[----:B------:R-:W-:-:S04]  /*09d0*/  HFMA2 R7, -RZ, RZ, 0, 0 ;  /* 0x00000000ff077431 */ /* 0x000fc800000001ff */
[----:B------:R-:W-:Y:S05]  /*09e0*/  RET.REL.NODEC R6 `(_Z13modify_matrixPii) ;  /* 0xfffffff406847950 */ /* 0x000fea0003c3ffff */
.L_x_20:
[----:B------:R-:W-:-:S00]  /*09f0*/  BRA `(.L_x_20) ;  /* 0xfffffffc00fc7947 */ /* 0x000fc0000383ffff */
[----:B------:R-:W-:-:S00]  /*0a00*/  NOP ;  /* 0x0000000000007918 */ /* 0x000fc00000000000 */
[----:B------:R-:W-:-:S00]  /*0a10*/  NOP ;  /* 0x0000000000007918 */ /* 0x000fc00000000000 */
[----:B------:R-:W-:-:S00]  /*0a20*/  NOP ;  /* 0x0000000000007918 */ /* 0x000fc00000000000 */
[----:B------:R-:W-:-:S00]  /*0a30*/  NOP ;  /* 0x0000000000007918 */ /* 0x000fc00000000000 */
[----:B------:R-:W-:-:S00]  /*0a40*/  NOP ;  /* 0x0000000000007918 */ /* 0x000fc00000000000 */
[----:B------:R-:W-:-:S00]  /*0a50*/  NOP ;  /* 0x0000000000007918 */ /* 0x000fc00000000000 */
[----:B------:R-:W-:-:S00]  /*0a60*/  NOP ;  /* 0x0000000000007918 */ /* 0x000fc00000000000 */
[----:B------:R-:W-:-:S00]  /*0a70*/  NOP ;  /* 0x0000000000007918 */ /* 0x000fc00000000000 */
.L_x_21:


//--------------------- .nv.shared.reserved.0     --------------------------
	.section	.nv.shared.reserved.0,"aw",@nobits
	.weak		__nv_reservedSMEM_offset_0_alias
	.size		__nv_reservedSMEM_offset_0_alias, 0, 64
	.other		__nv_reservedSMEM_offset_0_alias,@"STO_CUDA_RESERVED_SHARED STV_DEFAULT"
__nv_reservedSMEM_offset_0_alias:
	.zero		0
	.zero		64


//--------------------- .nv.constant0._Z13modify_matrixPii --------------------------
	.section	.nv.constant0._Z13modify_matrixPii,"a",@progbits
	.sectionflags	@""
	.align	4
.nv.constant0._Z13modify_matrixPii:
	.zero		908


//--------------------- SYMBOLS --------------------------

	.type		.nv.reservedSmem.offset0,@object
	.size		.nv.reservedSmem.offset0,0x4
